//
// Generated by NVIDIA NVVM Compiler
//
// Compiler Build ID: CL-36424714
// Cuda compilation tools, release 13.0, V13.0.88
// Based on NVVM 20.0.0
//

.version 9.0
.target sm_100
.address_size 64

	// .globl	_Z13print_detailsv
.extern .func  (.param .b32 func_retval0) vprintf
(
	.param .b64 vprintf_param_0,
	.param .b64 vprintf_param_1
)
;
.global .align 1 .b8 $str[196] = {116, 104, 114, 101, 97, 100, 73, 100, 120, 46, 120, 58, 32, 37, 100, 44, 32, 116, 104, 114, 101, 97, 100, 73, 100, 120, 46, 121, 32, 58, 32, 37, 100, 44, 32, 116, 104, 114, 101, 97, 100, 73, 100, 120, 46, 122, 32, 58, 32, 37, 100, 44, 32, 98, 108, 111, 99, 107, 73, 100, 120, 46, 120, 58, 32, 37, 100, 44, 32, 98, 108, 111, 99, 107, 73, 100, 120, 46, 121, 32, 58, 32, 37, 100, 44, 32, 98, 108, 111, 99, 107, 73, 100, 120, 46, 122, 32, 58, 32, 37, 100, 44, 32, 98, 108, 111, 99, 107, 68, 105, 109, 46, 120, 58, 32, 37, 100, 44, 32, 98, 108, 111, 99, 107, 68, 105, 109, 46, 121, 58, 32, 37, 100, 44, 98, 108, 111, 99, 107, 68, 105, 109, 46, 122, 58, 32, 37, 100, 44, 32, 103, 114, 105, 100, 68, 105, 109, 46, 120, 58, 32, 37, 100, 44, 32, 103, 114, 105, 100, 68, 105, 109, 46, 121, 58, 32, 37, 100, 44, 32, 103, 114, 105, 100, 68, 105, 109, 46, 122, 58, 32, 37, 100, 32, 10};

.visible .entry _Z13print_detailsv()
{
	.local .align 16 .b8 	__local_depot0[48];
	.reg .b64 	%SP;
	.reg .b64 	%SPL;
	.reg .b32 	%r<15>;
	.reg .b64 	%rd<5>;

	mov.u64 	%SPL, __local_depot0;
	cvta.local.u64 	%SP, %SPL;
	add.u64 	%rd1, %SP, 0;
	add.u64 	%rd2, %SPL, 0;
	mov.u32 	%r1, %tid.x;
	mov.u32 	%r2, %tid.y;
	mov.u32 	%r3, %tid.z;
	mov.u32 	%r4, %ctaid.x;
	mov.u32 	%r5, %ctaid.y;
	mov.u32 	%r6, %ctaid.z;
	mov.u32 	%r7, %ntid.x;
	mov.u32 	%r8, %ntid.y;
	mov.u32 	%r9, %ntid.z;
	mov.u32 	%r10, %nctaid.x;
	mov.u32 	%r11, %nctaid.y;
	mov.u32 	%r12, %nctaid.z;
	st.local.v4.u32 	[%rd2], {%r1, %r2, %r3, %r4};
	st.local.v4.u32 	[%rd2+16], {%r5, %r6, %r7, %r8};
	st.local.v4.u32 	[%rd2+32], {%r9, %r10, %r11, %r12};
	mov.u64 	%rd3, $str;
	cvta.global.u64 	%rd4, %rd3;
	{ // callseq 0, 0
	.param .b64 param0;
	st.param.b64 	[param0], %rd4;
	.param .b64 param1;
	st.param.b64 	[param1], %rd1;
	.param .b32 retval0;
	call.uni (retval0), 
	vprintf, 
	(
	param0, 
	param1
	);
	ld.param.b32 	%r13, [retval0];
	} // callseq 0
	ret;

}


// ===== COMPILED SASS (sm_100) =====

	.target	sm_100

	.elftype	@"ET_EXEC"


//--------------------- .note.nv.tkinfo           --------------------------
	.section	.note.nv.tkinfo,"",@"SHT_NOTE"
	.sectionflags	@"SHF_NOTE_NV_TKINFO"
	.tkinfo
        /*0018*/ 	.word	0x00000002
        /*0030*/ 	.string	""
        /*0030*/ 	.string	"ptxas"
        /*0030*/ 	.string	"Cuda compilation tools, release 13.0, V13.0.88"
        /*0030*/ 	.string	"Build cuda_13.0.r13.0/compiler.36424714_0"
        /*0030*/ 	.string	"-arch sm_100 -m 64 "



//--------------------- .note.nv.cuinfo           --------------------------
	.section	.note.nv.cuinfo,"",@"SHT_NOTE"
	.sectionflags	@"SHF_NOTE_NV_CUINFO"
        /*0018*/ 	.short	0x0002
        /*001a*/ 	.short	0x0064
        /*001c*/ 	.short	0x0082
	.zero		2


//--------------------- .nv.info                  --------------------------
	.section	.nv.info,"",@"SHT_CUDA_INFO"
	.align	4


	//----- nvinfo : EIATTR_REGCOUNT
	.align		4
        /*0000*/ 	.byte	0x04, 0x2f
        /*0002*/ 	.short	(.L_2 - .L_1)
	.align		4
.L_1:
        /*0004*/ 	.word	index@(_Z13print_detailsv)
        /*0008*/ 	.word	0x00000018


	//----- nvinfo : EIATTR_FRAME_SIZE
	.align		4
.L_2:
        /*000c*/ 	.byte	0x04, 0x11
        /*000e*/ 	.short	(.L_4 - .L_3)
	.align		4
.L_3:
        /*0010*/ 	.word	index@(_Z13print_detailsv)
        /*0014*/ 	.word	0x00000030


	//----- nvinfo : EIATTR_MIN_STACK_SIZE
	.align		4
.L_4:
        /*0018*/ 	.byte	0x04, 0x12
        /*001a*/ 	.short	(.L_6 - .L_5)
	.align		4
.L_5:
        /*001c*/ 	.word	index@(_Z13print_detailsv)
        /*0020*/ 	.word	0x00000030
.L_6:


//--------------------- .nv.compat                --------------------------
	.section	.nv.compat,"",@"SHT_CUDA_COMPAT_INFO"
	.align	4
        /*0000*/ 	.byte	0x02, 0x09, 0x00, 0x00, 0x02, 0x02, 0x01, 0x00, 0x02, 0x05, 0x05, 0x00, 0x03, 0x07, 0x01, 0x01
        /*0010*/ 	.byte	0x02, 0x03, 0x00, 0x00, 0x02, 0x06, 0x01, 0x00, 0x04, 0x0b, 0x08, 0x00, 0x09, 0x00, 0x00, 0x00
        /*0020*/ 	.byte	0x00, 0x00, 0x00, 0x00


//--------------------- .nv.info._Z13print_detailsv --------------------------
	.section	.nv.info._Z13print_detailsv,"",@"SHT_CUDA_INFO"
	.sectionflags	@""
	.align	4


	//----- nvinfo : EIATTR_CUDA_API_VERSION
	.align		4
        /*0000*/ 	.byte	0x04, 0x37
        /*0002*/ 	.short	(.L_8 - .L_7)
.L_7:
        /*0004*/ 	.word	0x00000082


	//----- nvinfo : EIATTR_SPARSE_MMA_MASK
	.align		4
.L_8:
        /*0008*/ 	.byte	0x03, 0x50
        /*000a*/ 	.short	0x0000


	//----- nvinfo : EIATTR_MAXREG_COUNT
	.align		4
        /*000c*/ 	.byte	0x03, 0x1b
        /*000e*/ 	.short	0x00ff


	//----- nvinfo : EIATTR_EXTERNS
	.align		4
        /*0010*/ 	.byte	0x04, 0x0f
        /*0012*/ 	.short	(.L_10 - .L_9)


	//   ....[0]....
	.align		4
.L_9:
        /*0014*/ 	.word	index@(vprintf)


	//----- nvinfo : EIATTR_MERCURY_ISA_VERSION
	.align		4
.L_10:
        /*0018*/ 	.byte	0x03, 0x5f
        /*001a*/ 	.short	0x0101


	//----- nvinfo : EIATTR_VRC_CTA_INIT_COUNT
	.align		4
        /*001c*/ 	.byte	0x02, 0x4a
	.zero		1
	.zero		1


	//----- nvinfo : EIATTR_SYSCALL_OFFSETS
	.align		4
        /*0020*/ 	.byte	0x04, 0x46
        /*0022*/ 	.short	(.L_12 - .L_11)


	//   ....[0]....
.L_11:
        /*0024*/ 	.word	0x000001b0


	//----- nvinfo : EIATTR_EXIT_INSTR_OFFSETS
	.align		4
.L_12:
        /*0028*/ 	.byte	0x04, 0x1c
        /*002a*/ 	.short	(.L_14 - .L_13)


	//   ....[0]....
.L_13:
        /*002c*/ 	.word	0x000001c0


	//----- nvinfo : EIATTR_SW_WAR
	.align		4
.L_14:
        /*0030*/ 	.byte	0x04, 0x36
        /*0032*/ 	.short	(.L_16 - .L_15)
.L_15:
        /*0034*/ 	.word	0x00000008
.L_16:


//--------------------- .nv.callgraph             --------------------------
	.section	.nv.callgraph,"",@"SHT_CUDA_CALLGRAPH"
	.align	4
	.sectionentsize	8
	.align		4
        /*0000*/ 	.word	0x00000000
	.align		4
        /*0004*/ 	.word	0xffffffff
	.align		4
        /*0008*/ 	.word	index@(_Z13print_detailsv)
	.align		4
        /*000c*/ 	.word	index@(vprintf)
	.align		4
        /*0010*/ 	.word	0x00000000
	.align		4
        /*0014*/ 	.word	0xfffffffe
	.align		4
        /*0018*/ 	.word	0x00000000
	.align		4
        /*001c*/ 	.word	0xfffffffd
	.align		4
        /*0020*/ 	.word	0x00000000
	.align		4
        /*0024*/ 	.word	0xfffffffc


//--------------------- .nv.constant4             --------------------------
	.section	.nv.constant4,"a",@progbits
	.align	8
	.align		8
.nv.constant4:
        /*0000*/ 	.dword	vprintf
	.align		8
        /*0008*/ 	.dword	$str


//--------------------- .text._Z13print_detailsv  --------------------------
	.section	.text._Z13print_detailsv,"ax",@progbits
	.align	128
        .global         _Z13print_detailsv
        .type           _Z13print_detailsv,@function
        .size           _Z13print_detailsv,(.L_x_2 - _Z13print_detailsv)
        .other          _Z13print_detailsv,@"STO_CUDA_ENTRY STV_DEFAULT"
_Z13print_detailsv:
.text._Z13print_detailsv:
[----:B------:R-:W0:Y:S01]  /*0000*/  LDC R1, c[0x0][0x37c] ;  /* 0x0000df00ff017b82 */ /* 0x000e220000000800 */
[----:B------:R-:W1:Y:S01]  /*0010*/  S2R R8, SR_TID.X ;  /* 0x0000000000087919 */ /* 0x000e620000002100 */
[----:B------:R-:W2:Y:S06]  /*0020*/  LDCU UR5, c[0x0][0x2fc] ;  /* 0x00005f80ff0577ac */ /* 0x000eac0008000800 */
[----:B------:R-:W3:Y:S01]  /*0030*/  LDC R14, c[0x0][0x360] ;  /* 0x0000d800ff0e7b82 */ /* 0x000ee20000000800 */
[----:B0-----:R-:W-:Y:S01]  /*0040*/  VIADD R1, R1, 0xffffffd0 ;  /* 0xffffffd001017836 */ /* 0x001fe20000000000 */
[----:B------:R-:W1:Y:S01]  /*0050*/  S2R R9, SR_TID.Y ;  /* 0x0000000000097919 */ /* 0x000e620000002200 */
[----:B------:R-:W-:Y:S01]  /*0060*/  MOV R0, 0x0 ;  /* 0x0000000000007802 */ /* 0x000fe20000000f00 */
[----:B------:R-:W0:Y:S01]  /*0070*/  LDCU UR4, c[0x0][0x2f8] ;  /* 0x00005f00ff0477ac */ /* 0x000e220008000800 */
[----:B------:R-:W1:Y:S03]  /*0080*/  S2R R10, SR_TID.Z ;  /* 0x00000000000a7919 */ /* 0x000e660000002300 */
[----:B------:R-:W3:Y:S01]  /*0090*/  LDC R15, c[0x0][0x364] ;  /* 0x0000d900ff0f7b82 */ /* 0x000ee20000000800 */
[----:B------:R-:W4:Y:S01]  /*00a0*/  LDCU.64 UR6, c[0x4][0x8] ;  /* 0x01000100ff0677ac */ /* 0x000f220008000a00 */
[----:B------:R-:W1:Y:S01]  /*00b0*/  S2R R11, SR_CTAID.X ;  /* 0x00000000000b7919 */ /* 0x000e620000002500 */
[----:B------:R-:W3:Y:S05]  /*00c0*/  S2R R12, SR_CTAID.Y ;  /* 0x00000000000c7919 */ /* 0x000eea0000002600 */
[----:B------:R-:W5:Y:S01]  /*00d0*/  LDC R16, c[0x0][0x368] ;  /* 0x0000da00ff107b82 */ /* 0x000f620000000800 */
[----:B------:R-:W3:Y:S01]  /*00e0*/  S2R R13, SR_CTAID.Z ;  /* 0x00000000000d7919 */ /* 0x000ee20000002700 */
[----:B0-----:R-:W-:-:S06]  /*00f0*/  IADD3 R6, P0, PT, R1, UR4, RZ ;  /* 0x0000000401067c10 */ /* 0x001fcc000ff1e0ff */
[----:B------:R-:W5:Y:S01]  /*0100*/  LDC R17, c[0x0][0x370] ;  /* 0x0000dc00ff117b82 */ /* 0x000f620000000800 */
[----:B----4-:R-:W-:Y:S01]  /*0110*/  IMAD.U32 R4, RZ, RZ, UR6 ;  /* 0x00000006ff047e24 */ /* 0x010fe2000f8e00ff */
[----:B------:R-:W-:Y:S01]  /*0120*/  MOV R5, UR7 ;  /* 0x0000000700057c02 */ /* 0x000fe20008000f00 */
[----:B--2---:R-:W-:-:S05]  /*0130*/  IMAD.X R7, RZ, RZ, UR5, P0 ;  /* 0x00000005ff077e24 */ /* 0x004fca00080e06ff */
[----:B------:R-:W5:Y:S08]  /*0140*/  LDC R18, c[0x0][0x374] ;  /* 0x0000dd00ff127b82 */ /* 0x000f700000000800 */
[----:B------:R-:W5:Y:S01]  /*0150*/  LDC R19, c[0x0][0x378] ;  /* 0x0000de00ff137b82 */ /* 0x000f620000000800 */
[----:B-1----:R0:W-:Y:S07]  /*0160*/  STL.128 [R1], R8 ;  /* 0x0000000801007387 */ /* 0x0021ee0000100c00 */
[----:B------:R0:W1:Y:S01]  /*0170*/  LDC.64 R2, c[0x4][R0] ;  /* 0x0100000000027b82 */ /* 0x0000620000000a00 */
[----:B---3--:R0:W-:Y:S04]  /*0180*/  STL.128 [R1+0x10], R12 ;  /* 0x0000100c01007387 */ /* 0x0081e80000100c00 */
[----:B-----5:R0:W-:Y:S02]  /*0190*/  STL.128 [R1+0x20], R16 ;  /* 0x0000201001007387 */ /* 0x0201e40000100c00 */
[----:B------:R-:W-:-:S07]  /*01a0*/  LEPC R20, `(.L_x_0) ;  /* 0x000000001014794e */ /* 0x000fce0000000000 */
[----:B01----:R-:W-:Y:S05]  /*01b0*/  CALL.ABS.NOINC R2 ;  /* 0x0000000002007343 */ /* 0x003fea0003c00000 */
.L_x_0:
[----:B------:R-:W-:Y:S05]  /*01c0*/  EXIT ;  /* 0x000000000000794d */ /* 0x000fea0003800000 */
.L_x_1:
[----:B------:R-:W-:-:S00]  /*01d0*/  BRA `(.L_x_1) ;  /* 0xfffffffc00fc7947 */ /* 0x000fc0000383ffff */
[----:B------:R-:W-:-:S00]  /*01e0*/  NOP ;  /* 0x0000000000007918 */ /* 0x000fc00000000000 */
        /* <DEDUP_REMOVED lines=9> */
.L_x_2:


//--------------------- .nv.global.init           --------------------------
	.section	.nv.global.init,"aw",@progbits
.nv.global.init:
	.type		$str,@object
	.size		$str,(.L_0 - $str)
$str:
        /*0000*/ 	.byte	0x74, 0x68, 0x72, 0x65, 0x61, 0x64, 0x49, 0x64, 0x78, 0x2e, 0x78, 0x3a, 0x20, 0x25, 0x64, 0x2c
        /* <DEDUP_REMOVED lines=11> */
        /*00c0*/ 	.byte	0x64, 0x20, 0x0a, 0x00
.L_0:


//--------------------- .nv.shared.reserved.0     --------------------------
	.section	.nv.shared.reserved.0,"aw",@nobits
	.weak		__nv_reservedSMEM_offset_0_alias
	.size		__nv_reservedSMEM_offset_0_alias, 0, 64
	.other		__nv_reservedSMEM_offset_0_alias,@"STO_CUDA_RESERVED_SHARED STV_DEFAULT"
__nv_reservedSMEM_offset_0_alias:
	.zero		0
	.zero		64


//--------------------- .nv.constant0._Z13print_detailsv --------------------------
	.section	.nv.constant0._Z13print_detailsv,"a",@progbits
	.sectionflags	@""
	.align	4
.nv.constant0._Z13print_detailsv:
	.zero		896


//--------------------- SYMBOLS --------------------------

	.type		.nv.reservedSmem.offset0,@object
	.size		.nv.reservedSmem.offset0,0x4
	.type		vprintf,@function
